	.headerflags	@"EF_CUDA_TEXMODE_UNIFIED EF_CUDA_64BIT_ADDRESS EF_CUDA_ACCELERATORS EF_CUDA_SM90 EF_CUDA_VIRTUAL_SM(EF_CUDA_SM90)"
	.elftype	@"ET_EXEC"


//--------------------- .nv.info                  --------------------------
	.section	.nv.info,"",@"SHT_CUDA_INFO"
	.align	4


	//----- nvinfo : EIATTR_REGCOUNT
	.align		4
        /*0000*/ 	.byte	0x04, 0x2f
        /*0002*/ 	.short	(.L_1 - .L_0)
	.align		4
.L_0:
        /*0004*/ 	.word	index@(triton_poi_fused_cat_reflection_pad2d_7)
        /*0008*/ 	.word	0x00000014


	//----- nvinfo : EIATTR_MIN_STACK_SIZE
	.align		4
.L_1:
        /*000c*/ 	.byte	0x04, 0x12
        /*000e*/ 	.short	(.L_3 - .L_2)
	.align		4
.L_2:
        /*0010*/ 	.word	index@(triton_poi_fused_cat_reflection_pad2d_7)
        /*0014*/ 	.word	0x00000000


	//----- nvinfo : EIATTR_FRAME_SIZE
	.align		4
.L_3:
        /*0018*/ 	.byte	0x04, 0x11
        /*001a*/ 	.short	(.L_5 - .L_4)
	.align		4
.L_4:
        /*001c*/ 	.word	index@(triton_poi_fused_cat_reflection_pad2d_7)
        /*0020*/ 	.word	0x00000000


	//----- nvinfo : EIATTR_MIN_STACK_SIZE
	.align		4
.L_5:
        /*0024*/ 	.byte	0x04, 0x12
        /*0026*/ 	.short	(.L_7 - .L_6)
	.align		4
.L_6:
        /*0028*/ 	.word	index@(triton_poi_fused_cat_reflection_pad2d_7)
        /*002c*/ 	.word	0x00000000
.L_7:


//--------------------- .nv.info.triton_poi_fused_cat_reflection_pad2d_7 --------------------------
	.section	.nv.info.triton_poi_fused_cat_reflection_pad2d_7,"",@"SHT_CUDA_INFO"
	.sectionflags	@""
	.align	4


	//----- nvinfo : EIATTR_CUDA_API_VERSION
	.align		4
        /*0000*/ 	.byte	0x04, 0x37
        /*0002*/ 	.short	(.L_9 - .L_8)
.L_8:
        /*0004*/ 	.word	0x0000007c


	//----- nvinfo : EIATTR_KPARAM_INFO
	.align		4
.L_9:
        /*0008*/ 	.byte	0x04, 0x17
        /*000a*/ 	.short	(.L_11 - .L_10)
.L_10:
        /*000c*/ 	.word	0x00000000
        /*0010*/ 	.short	0x0004
        /*0012*/ 	.short	0x0020
        /*0014*/ 	.byte	0x00, 0xf0, 0x11, 0x00


	//----- nvinfo : EIATTR_KPARAM_INFO
	.align		4
.L_11:
        /*0018*/ 	.byte	0x04, 0x17
        /*001a*/ 	.short	(.L_13 - .L_12)
.L_12:
        /*001c*/ 	.word	0x00000000
        /*0020*/ 	.short	0x0003
        /*0022*/ 	.short	0x0018
        /*0024*/ 	.byte	0x00, 0xf4, 0x21, 0x00


	//----- nvinfo : EIATTR_KPARAM_INFO
	.align		4
.L_13:
        /*0028*/ 	.byte	0x04, 0x17
        /*002a*/ 	.short	(.L_15 - .L_14)
.L_14:
        /*002c*/ 	.word	0x00000000
        /*0030*/ 	.short	0x0002
        /*0032*/ 	.short	0x0010
        /*0034*/ 	.byte	0x00, 0xf4, 0x21, 0x00


	//----- nvinfo : EIATTR_KPARAM_INFO
	.align		4
.L_15:
        /*0038*/ 	.byte	0x04, 0x17
        /*003a*/ 	.short	(.L_17 - .L_16)
.L_16:
        /*003c*/ 	.word	0x00000000
        /*0040*/ 	.short	0x0001
        /*0042*/ 	.short	0x0008
        /*0044*/ 	.byte	0x00, 0xf4, 0x21, 0x00


	//----- nvinfo : EIATTR_KPARAM_INFO
	.align		4
.L_17:
        /*0048*/ 	.byte	0x04, 0x17
        /*004a*/ 	.short	(.L_19 - .L_18)
.L_18:
        /*004c*/ 	.word	0x00000000
        /*0050*/ 	.short	0x0000
        /*0052*/ 	.short	0x0000
        /*0054*/ 	.byte	0x00, 0xf4, 0x21, 0x00


	//----- nvinfo : EIATTR_SPARSE_MMA_MASK
	.align		4
.L_19:
        /*0058*/ 	.byte	0x03, 0x50
        /*005a*/ 	.short	0x0000


	//----- nvinfo : EIATTR_MAXREG_COUNT
	.align		4
        /*005c*/ 	.byte	0x03, 0x1b
        /*005e*/ 	.short	0x00ff


	//----- nvinfo : EIATTR_EXIT_INSTR_OFFSETS
	.align		4
        /*0060*/ 	.byte	0x04, 0x1c
        /*0062*/ 	.short	(.L_21 - .L_20)


	//   ....[0]....
.L_20:
        /*0064*/ 	.word	0x00000350


	//   ....[1]....
        /*0068*/ 	.word	0x00000370


	//----- nvinfo : EIATTR_REQNTID
	.align		4
.L_21:
        /*006c*/ 	.byte	0x04, 0x10
        /*006e*/ 	.short	(.L_23 - .L_22)
.L_22:
        /*0070*/ 	.word	0x00000080
        /*0074*/ 	.word	0x00000001
        /*0078*/ 	.word	0x00000001


	//----- nvinfo : EIATTR_CBANK_PARAM_SIZE
	.align		4
.L_23:
        /*007c*/ 	.byte	0x03, 0x19
        /*007e*/ 	.short	0x0024


	//----- nvinfo : EIATTR_PARAM_CBANK
	.align		4
        /*0080*/ 	.byte	0x04, 0x0a
        /*0082*/ 	.short	(.L_25 - .L_24)
	.align		4
.L_24:
        /*0084*/ 	.word	index@(.nv.constant0.triton_poi_fused_cat_reflection_pad2d_7)
        /*0088*/ 	.short	0x0210
        /*008a*/ 	.short	0x0024


	//----- nvinfo : EIATTR_SW_WAR
	.align		4
.L_25:
        /*008c*/ 	.byte	0x04, 0x36
        /*008e*/ 	.short	(.L_27 - .L_26)
.L_26:
        /*0090*/ 	.word	0x00000008
.L_27:


//--------------------- .nv.callgraph             --------------------------
	.section	.nv.callgraph,"",@"SHT_CUDA_CALLGRAPH"
	.align	4
	.sectionentsize	8
	.align		4
        /*0000*/ 	.word	0x00000000
	.align		4
        /*0004*/ 	.word	0xffffffff
	.align		4
        /*0008*/ 	.word	0x00000000
	.align		4
        /*000c*/ 	.word	0xfffffffe
	.align		4
        /*0010*/ 	.word	0x00000000
	.align		4
        /*0014*/ 	.word	0xfffffffd
	.align		4
        /*0018*/ 	.word	0x00000000
	.align		4
        /*001c*/ 	.word	0xfffffffc


//--------------------- .text.triton_poi_fused_cat_reflection_pad2d_7 --------------------------
	.section	.text.triton_poi_fused_cat_reflection_pad2d_7,"ax",@progbits
	.align	128
        .global         triton_poi_fused_cat_reflection_pad2d_7
        .type           triton_poi_fused_cat_reflection_pad2d_7,@function
        .size           triton_poi_fused_cat_reflection_pad2d_7,(.L_x_1 - triton_poi_fused_cat_reflection_pad2d_7)
        .other          triton_poi_fused_cat_reflection_pad2d_7,@"STO_CUDA_ENTRY STV_DEFAULT"
triton_poi_fused_cat_reflection_pad2d_7:
.text.triton_poi_fused_cat_reflection_pad2d_7:
[----:B------:R-:W0:Y:S02]  /*0000*/  LDC R1, c[0x0][0x28] ;  /* 0x00000a00ff017b82 */ /* 0x000e240000000800 */
[----:B------:R-:W1:Y:S01]  /*0010*/  S2R R0, SR_TID.X ;  /* 0x0000000000007919 */ /* 0x000e620000002100 */
[----:B------:R-:W2:Y:S01]  /*0020*/  LDC.64 R4, c[0x0][0x210] ;  /* 0x00008400ff047b82 */ /* 0x000ea20000000a00 */
[----:B------:R-:W-:Y:S01]  /*0030*/  ULDC.64 UR4, c[0x0][0x208] ;  /* 0x0000820000047ab9 */ /* 0x000fe20000000a00 */
[----:B------:R-:W3:Y:S01]  /*0040*/  S2R R3, SR_CTAID.X ;  /* 0x0000000000037919 */ /* 0x000ee20000002500 */
[----:B-1----:R-:W-:Y:S02]  /*0050*/  LOP3.LUT R0, R0, 0x7f, RZ, 0xc0, !PT ;  /* 0x0000007f00007812 */ /* 0x002fe400078ec0ff */
[----:B---3--:R-:W-:-:S03]  /*0060*/  SHF.R.S32.HI R2, RZ, 0x18, R3 ;  /* 0x00000018ff027819 */ /* 0x008fc60000011403 */
[----:B------:R-:W-:Y:S01]  /*0070*/  IMAD R0, R3, 0x80, R0 ;  /* 0x0000008003007824 */ /* 0x000fe200078e0200 */
[----:B------:R-:W-:-:S04]  /*0080*/  SGXT R3, R2, 0x1 ;  /* 0x000000010203781a */ /* 0x000fc80000000200 */
[----:B------:R-:W-:Y:S02]  /*0090*/  ISETP.GE.AND P0, PT, R0, 0x200, PT ;  /* 0x000002000000780c */ /* 0x000fe40003f06270 */
[-C--:B------:R-:W-:Y:S02]  /*00a0*/  LEA.HI R8, R3, R0.reuse, RZ, 0x4 ;  /* 0x0000000003087211 */ /* 0x080fe400078f20ff */
[----:B------:R-:W-:Y:S02]  /*00b0*/  SHF.R.S32.HI R3, RZ, 0x1f, R0 ;  /* 0x0000001fff037819 */ /* 0x000fe40000011400 */
[----:B------:R-:W-:Y:S02]  /*00c0*/  SHF.R.S32.HI R2, RZ, 0x4, R8 ;  /* 0x00000004ff027819 */ /* 0x000fe40000011408 */
[----:B------:R-:W-:Y:S02]  /*00d0*/  LEA.HI R9, R3, R0, RZ, 0x7 ;  /* 0x0000000003097211 */ /* 0x000fe400078f38ff */
[----:B------:R-:W-:-:S02]  /*00e0*/  LEA.HI R6, R2, R2, RZ, 0x3 ;  /* 0x0000000202067211 */ /* 0x000fc400078f18ff */
[----:B------:R-:W-:Y:S02]  /*00f0*/  LOP3.LUT R11, R9, 0xffffff80, RZ, 0xc0, !PT ;  /* 0xffffff80090b7812 */ /* 0x000fe400078ec0ff */
[----:B------:R-:W-:Y:S02]  /*0100*/  LOP3.LUT R7, R6, 0xfffffff8, RZ, 0xc0, !PT ;  /* 0xfffffff806077812 */ /* 0x000fe400078ec0ff */
[----:B------:R-:W-:Y:S01]  /*0110*/  LOP3.LUT R13, R8, 0xfffffff0, RZ, 0xc0, !PT ;  /* 0xfffffff0080d7812 */ /* 0x000fe200078ec0ff */
[----:B------:R-:W-:Y:S01]  /*0120*/  IMAD.IADD R8, R0, 0x1, -R11 ;  /* 0x0000000100087824 */ /* 0x000fe200078e0a0b */
[----:B------:R-:W-:Y:S01]  /*0130*/  SHF.R.S32.HI R9, RZ, 0x7, R9 ;  /* 0x00000007ff097819 */ /* 0x000fe20000011409 */
[----:B------:R-:W-:Y:S02]  /*0140*/  IMAD.IADD R15, R2, 0x1, -R7 ;  /* 0x00000001020f7824 */ /* 0x000fe400078e0a07 */
[----:B------:R-:W1:Y:S01]  /*0150*/  LDC.64 R6, c[0x0][0x218] ;  /* 0x00008600ff067b82 */ /* 0x000e620000000a00 */
[----:B------:R-:W-:Y:S01]  /*0160*/  IMAD.IADD R10, R0, 0x1, -R13 ;  /* 0x00000001000a7824 */ /* 0x000fe200078e0a0d */
[----:B------:R-:W-:-:S02]  /*0170*/  CS2R R12, SRZ ;  /* 0x00000000000c7805 */ /* 0x000fc4000001ff00 */
[----:B------:R-:W-:Y:S01]  /*0180*/  ISETP.GE.AND P1, PT, R15, 0x4, PT ;  /* 0x000000040f00780c */ /* 0x000fe20003f26270 */
[----:B------:R-:W-:Y:S01]  /*0190*/  IMAD R11, R9, 0x40, R8 ;  /* 0x00000040090b7824 */ /* 0x000fe200078e0208 */
[----:B------:R-:W-:Y:S01]  /*01a0*/  ISETP.GT.AND P3, PT, R15, 0x3, !P0 ;  /* 0x000000030f00780c */ /* 0x000fe20004764270 */
[----:B------:R-:W-:Y:S01]  /*01b0*/  IMAD R10, R9, 0x40, R10 ;  /* 0x00000040090a7824 */ /* 0x000fe200078e020a */
[----:B------:R-:W-:Y:S01]  /*01c0*/  ISETP.LT.AND P2, PT, R0, 0x200, !P1 ;  /* 0x000002000000780c */ /* 0x000fe20004f41270 */
[----:B------:R-:W3:Y:S01]  /*01d0*/  LDC.64 R2, c[0x0][0x220] ;  /* 0x00008800ff027b82 */ /* 0x000ee20000000a00 */
[----:B--2---:R-:W-:-:S04]  /*01e0*/  IMAD.WIDE R4, R11, 0x4, R4 ;  /* 0x000000040b047825 */ /* 0x004fc800078e0204 */
[----:B------:R-:W-:-:S04]  /*01f0*/  VIADD R11, R15, 0xfffffffc ;  /* 0xfffffffc0f0b7836 */ /* 0x000fc80000000000 */
[----:B------:R-:W-:-:S03]  /*0200*/  IMAD R17, R11, 0x10, R10 ;  /* 0x000000100b117824 */ /* 0x000fc600078e020a */
[----:B------:R-:W2:Y:S01]  /*0210*/  @P2 LDG.E R12, desc[UR4][R4.64] ;  /* 0x00000004040c2981 */ /* 0x000ea2000c1e1900 */
[----:B-1----:R-:W-:Y:S01]  /*0220*/  IMAD.WIDE R8, R15, 0x4, R6 ;  /* 0x000000040f087825 */ /* 0x002fe200078e0206 */
[----:B------:R-:W-:-:S03]  /*0230*/  CS2R R14, SRZ ;  /* 0x00000000000e7805 */ /* 0x000fc6000001ff00 */
[----:B------:R-:W-:Y:S01]  /*0240*/  IMAD.WIDE R6, R11, 0x4, R6 ;  /* 0x000000040b067825 */ /* 0x000fe200078e0206 */
[----:B------:R-:W4:Y:S01]  /*0250*/  @P2 LDG.E.EL R13, desc[UR4][R8.64] ;  /* 0x00000004080d2981 */ /* 0x000f22000c2e1900 */
[----:B------:R-:W1:Y:S02]  /*0260*/  LDC.64 R10, c[0x0][0x228] ;  /* 0x00008a00ff0a7b82 */ /* 0x000e640000000a00 */
[----:B---3--:R-:W-:Y:S01]  /*0270*/  IMAD.WIDE R2, R17, 0x4, R2 ;  /* 0x0000000411027825 */ /* 0x008fe200078e0202 */
[----:B------:R-:W3:Y:S04]  /*0280*/  @P3 LDG.E.EL R15, desc[UR4][R6.64] ;  /* 0x00000004060f3981 */ /* 0x000ee8000c2e1900 */
[----:B------:R1:W5:Y:S02]  /*0290*/  @P3 LDG.E R14, desc[UR4][R2.64] ;  /* 0x00000004020e3981 */ /* 0x000364000c1e1900 */
[----:B-1----:R-:W-:Y:S01]  /*02a0*/  IMAD.WIDE R2, R0, 0x4, R10 ;  /* 0x0000000400027825 */ /* 0x002fe200078e020a */
[----:B--2---:R-:W-:-:S02]  /*02b0*/  SEL R12, R12, RZ, P2 ;  /* 0x000000ff0c0c7207 */ /* 0x004fc40001000000 */
[----:B----4-:R-:W-:Y:S02]  /*02c0*/  SEL R13, R13, RZ, P2 ;  /* 0x000000ff0d0d7207 */ /* 0x010fe40001000000 */
[----:B---3--:R-:W-:Y:S02]  /*02d0*/  SEL R15, R15, RZ, P3 ;  /* 0x000000ff0f0f7207 */ /* 0x008fe40001800000 */
[----:B-----5:R-:W-:Y:S01]  /*02e0*/  SEL R14, R14, RZ, P3 ;  /* 0x000000ff0e0e7207 */ /* 0x020fe20001800000 */
[C---:B------:R-:W-:Y:S01]  /*02f0*/  FADD R4, R12.reuse, R13 ;  /* 0x0000000d0c047221 */ /* 0x040fe20000000000 */
[----:B------:R-:W-:Y:S02]  /*0300*/  FSETP.GEU.AND P2, PT, R12, -R13, PT ;  /* 0x8000000d0c00720b */ /* 0x000fe40003f4e000 */
[C---:B------:R-:W-:Y:S01]  /*0310*/  FSETP.GEU.AND P3, PT, R14.reuse, -R15, PT ;  /* 0x8000000f0e00720b */ /* 0x040fe20003f6e000 */
[----:B------:R-:W-:Y:S01]  /*0320*/  FADD R15, R14, R15 ;  /* 0x0000000f0e0f7221 */ /* 0x000fe20000000000 */
[----:B------:R-:W-:-:S04]  /*0330*/  FSEL R5, R4, RZ, P2 ;  /* 0x000000ff04057208 */ /* 0x000fc80001000000 */
[----:B------:R-:W-:Y:S01]  /*0340*/  @P1 FSEL R5, R15, RZ, P3 ;  /* 0x000000ff0f051208 */ /* 0x000fe20001800000 */
[----:B------:R-:W-:Y:S06]  /*0350*/  @P0 EXIT ;  /* 0x000000000000094d */ /* 0x000fec0003800000 */
[----:B------:R-:W-:Y:S01]  /*0360*/  STG.E desc[UR4][R2.64], R5 ;  /* 0x0000000502007986 */ /* 0x000fe2000c101904 */
[----:B------:R-:W-:Y:S05]  /*0370*/  EXIT ;  /* 0x000000000000794d */ /* 0x000fea0003800000 */
.L_x_0:
[----:B------:R-:W-:-:S00]  /*0380*/  BRA `(.L_x_0) ;  /* 0xfffffffc00fc7947 */ /* 0x000fc0000383ffff */
[----:B------:R-:W-:-:S00]  /*0390*/  NOP ;  /* 0x0000000000007918 */ /* 0x000fc00000000000 */
        /* <DEDUP_REMOVED lines=14> */
.L_x_1:


//--------------------- .nv.constant0.triton_poi_fused_cat_reflection_pad2d_7 --------------------------
	.section	.nv.constant0.triton_poi_fused_cat_reflection_pad2d_7,"a",@progbits
	.sectionflags	@""
	.align	4
.nv.constant0.triton_poi_fused_cat_reflection_pad2d_7:
	.zero		564
